//
// Generated by NVIDIA NVVM Compiler
//
// Compiler Build ID: CL-36424714
// Cuda compilation tools, release 13.0, V13.0.88
// Based on NVVM 20.0.0
//

.version 9.0
.target sm_100
.address_size 64

	// .globl	_Z14matrixMulBasicPfS_S_iii

.visible .entry _Z14matrixMulBasicPfS_S_iii(
	.param .u64 .ptr .align 1 _Z14matrixMulBasicPfS_S_iii_param_0,
	.param .u64 .ptr .align 1 _Z14matrixMulBasicPfS_S_iii_param_1,
	.param .u64 .ptr .align 1 _Z14matrixMulBasicPfS_S_iii_param_2,
	.param .u32 _Z14matrixMulBasicPfS_S_iii_param_3,
	.param .u32 _Z14matrixMulBasicPfS_S_iii_param_4,
	.param .u32 _Z14matrixMulBasicPfS_S_iii_param_5
)
{
	.reg .pred 	%p<13>;
	.reg .b32 	%r<41>;
	.reg .b32 	%f<68>;
	.reg .b64 	%rd<53>;

	ld.param.u64 	%rd7, [_Z14matrixMulBasicPfS_S_iii_param_0];
	ld.param.u64 	%rd8, [_Z14matrixMulBasicPfS_S_iii_param_1];
	ld.param.u64 	%rd6, [_Z14matrixMulBasicPfS_S_iii_param_2];
	ld.param.u32 	%r20, [_Z14matrixMulBasicPfS_S_iii_param_3];
	ld.param.u32 	%r18, [_Z14matrixMulBasicPfS_S_iii_param_4];
	ld.param.u32 	%r19, [_Z14matrixMulBasicPfS_S_iii_param_5];
	cvta.to.global.u64 	%rd1, %rd8;
	cvta.to.global.u64 	%rd2, %rd7;
	mov.u32 	%r21, %ctaid.y;
	mov.u32 	%r22, %ntid.y;
	mov.u32 	%r23, %tid.y;
	mad.lo.s32 	%r1, %r21, %r22, %r23;
	mov.u32 	%r24, %ctaid.x;
	mov.u32 	%r25, %ntid.x;
	mov.u32 	%r26, %tid.x;
	mad.lo.s32 	%r2, %r24, %r25, %r26;
	setp.ge.s32 	%p1, %r1, %r20;
	setp.ge.s32 	%p2, %r2, %r19;
	or.pred  	%p3, %p1, %p2;
	@%p3 bra 	$L__BB0_14;
	setp.lt.s32 	%p4, %r18, 1;
	mov.f32 	%f67, 0f00000000;
	@%p4 bra 	$L__BB0_13;
	mul.lo.s32 	%r3, %r18, %r1;
	and.b32  	%r4, %r18, 7;
	setp.lt.u32 	%p5, %r18, 8;
	mov.f32 	%f67, 0f00000000;
	mov.b32 	%r39, 0;
	@%p5 bra 	$L__BB0_5;
	and.b32  	%r39, %r18, 2147483640;
	neg.s32 	%r37, %r39;
	shl.b32 	%r7, %r19, 3;
	mul.wide.u32 	%rd9, %r3, 4;
	add.s64 	%rd10, %rd9, %rd2;
	add.s64 	%rd52, %rd10, 16;
	mov.f32 	%f67, 0f00000000;
	mul.wide.s32 	%rd13, %r19, 4;
	mov.u32 	%r36, %r2;
$L__BB0_4:
	.pragma "nounroll";
	ld.global.f32 	%f17, [%rd52+-16];
	mul.wide.s32 	%rd11, %r36, 4;
	add.s64 	%rd12, %rd1, %rd11;
	ld.global.f32 	%f18, [%rd12];
	fma.rn.f32 	%f19, %f17, %f18, %f67;
	ld.global.f32 	%f20, [%rd52+-12];
	add.s64 	%rd14, %rd12, %rd13;
	ld.global.f32 	%f21, [%rd14];
	fma.rn.f32 	%f22, %f20, %f21, %f19;
	ld.global.f32 	%f23, [%rd52+-8];
	add.s64 	%rd15, %rd14, %rd13;
	ld.global.f32 	%f24, [%rd15];
	fma.rn.f32 	%f25, %f23, %f24, %f22;
	ld.global.f32 	%f26, [%rd52+-4];
	add.s64 	%rd16, %rd15, %rd13;
	ld.global.f32 	%f27, [%rd16];
	fma.rn.f32 	%f28, %f26, %f27, %f25;
	ld.global.f32 	%f29, [%rd52];
	add.s64 	%rd17, %rd16, %rd13;
	ld.global.f32 	%f30, [%rd17];
	fma.rn.f32 	%f31, %f29, %f30, %f28;
	ld.global.f32 	%f32, [%rd52+4];
	add.s64 	%rd18, %rd17, %rd13;
	ld.global.f32 	%f33, [%rd18];
	fma.rn.f32 	%f34, %f32, %f33, %f31;
	ld.global.f32 	%f35, [%rd52+8];
	add.s64 	%rd19, %rd18, %rd13;
	ld.global.f32 	%f36, [%rd19];
	fma.rn.f32 	%f37, %f35, %f36, %f34;
	ld.global.f32 	%f38, [%rd52+12];
	add.s64 	%rd20, %rd19, %rd13;
	ld.global.f32 	%f39, [%rd20];
	fma.rn.f32 	%f67, %f38, %f39, %f37;
	add.s32 	%r37, %r37, 8;
	add.s32 	%r36, %r36, %r7;
	add.s64 	%rd52, %rd52, 32;
	setp.ne.s32 	%p6, %r37, 0;
	@%p6 bra 	$L__BB0_4;
$L__BB0_5:
	setp.eq.s32 	%p7, %r4, 0;
	@%p7 bra 	$L__BB0_13;
	and.b32  	%r13, %r18, 3;
	setp.lt.u32 	%p8, %r4, 4;
	@%p8 bra 	$L__BB0_8;
	add.s32 	%r28, %r39, %r3;
	mul.wide.u32 	%rd21, %r28, 4;
	add.s64 	%rd22, %rd2, %rd21;
	ld.global.f32 	%f41, [%rd22];
	mad.lo.s32 	%r29, %r39, %r19, %r2;
	mul.wide.s32 	%rd23, %r29, 4;
	add.s64 	%rd24, %rd1, %rd23;
	ld.global.f32 	%f42, [%rd24];
	fma.rn.f32 	%f43, %f41, %f42, %f67;
	cvt.u64.u32 	%rd25, %r3;
	cvt.u64.u32 	%rd26, %r39;
	add.s64 	%rd27, %rd26, %rd25;
	shl.b64 	%rd28, %rd27, 2;
	add.s64 	%rd29, %rd2, %rd28;
	ld.global.f32 	%f44, [%rd29+4];
	mul.wide.s32 	%rd30, %r19, 4;
	add.s64 	%rd31, %rd24, %rd30;
	ld.global.f32 	%f45, [%rd31];
	fma.rn.f32 	%f46, %f44, %f45, %f43;
	ld.global.f32 	%f47, [%rd29+8];
	add.s64 	%rd32, %rd31, %rd30;
	ld.global.f32 	%f48, [%rd32];
	fma.rn.f32 	%f49, %f47, %f48, %f46;
	ld.global.f32 	%f50, [%rd29+12];
	add.s64 	%rd33, %rd32, %rd30;
	ld.global.f32 	%f51, [%rd33];
	fma.rn.f32 	%f67, %f50, %f51, %f49;
	add.s32 	%r39, %r39, 4;
$L__BB0_8:
	setp.eq.s32 	%p9, %r13, 0;
	@%p9 bra 	$L__BB0_13;
	setp.eq.s32 	%p10, %r13, 1;
	@%p10 bra 	$L__BB0_11;
	add.s32 	%r30, %r39, %r3;
	mul.wide.u32 	%rd34, %r30, 4;
	add.s64 	%rd35, %rd2, %rd34;
	ld.global.f32 	%f53, [%rd35];
	mad.lo.s32 	%r31, %r39, %r19, %r2;
	mul.wide.s32 	%rd36, %r31, 4;
	add.s64 	%rd37, %rd1, %rd36;
	ld.global.f32 	%f54, [%rd37];
	fma.rn.f32 	%f55, %f53, %f54, %f67;
	cvt.u64.u32 	%rd38, %r3;
	cvt.u64.u32 	%rd39, %r39;
	add.s64 	%rd40, %rd39, %rd38;
	shl.b64 	%rd41, %rd40, 2;
	add.s64 	%rd42, %rd2, %rd41;
	ld.global.f32 	%f56, [%rd42+4];
	mul.wide.s32 	%rd43, %r19, 4;
	add.s64 	%rd44, %rd37, %rd43;
	ld.global.f32 	%f57, [%rd44];
	fma.rn.f32 	%f67, %f56, %f57, %f55;
	add.s32 	%r39, %r39, 2;
$L__BB0_11:
	and.b32  	%r32, %r18, 1;
	setp.eq.b32 	%p11, %r32, 1;
	not.pred 	%p12, %p11;
	@%p12 bra 	$L__BB0_13;
	add.s32 	%r33, %r39, %r3;
	mul.wide.u32 	%rd45, %r33, 4;
	add.s64 	%rd46, %rd2, %rd45;
	ld.global.f32 	%f58, [%rd46];
	mad.lo.s32 	%r34, %r39, %r19, %r2;
	mul.wide.s32 	%rd47, %r34, 4;
	add.s64 	%rd48, %rd1, %rd47;
	ld.global.f32 	%f59, [%rd48];
	fma.rn.f32 	%f67, %f58, %f59, %f67;
$L__BB0_13:
	mad.lo.s32 	%r35, %r19, %r1, %r2;
	cvta.to.global.u64 	%rd49, %rd6;
	mul.wide.s32 	%rd50, %r35, 4;
	add.s64 	%rd51, %rd49, %rd50;
	st.global.f32 	[%rd51], %f67;
$L__BB0_14:
	ret;

}


// ===== COMPILED SASS (sm_100) =====

	.target	sm_100

	.elftype	@"ET_EXEC"


//--------------------- .note.nv.tkinfo           --------------------------
	.section	.note.nv.tkinfo,"",@"SHT_NOTE"
	.sectionflags	@"SHF_NOTE_NV_TKINFO"
	.tkinfo
        /*0018*/ 	.word	0x00000002
        /*0030*/ 	.string	""
        /*0030*/ 	.string	"ptxas"
        /*0030*/ 	.string	"Cuda compilation tools, release 13.0, V13.0.88"
        /*0030*/ 	.string	"Build cuda_13.0.r13.0/compiler.36424714_0"
        /*0030*/ 	.string	"-arch sm_100 -m 64 "



//--------------------- .note.nv.cuinfo           --------------------------
	.section	.note.nv.cuinfo,"",@"SHT_NOTE"
	.sectionflags	@"SHF_NOTE_NV_CUINFO"
        /*0018*/ 	.short	0x0002
        /*001a*/ 	.short	0x0064
        /*001c*/ 	.short	0x0082
	.zero		2


//--------------------- .nv.info                  --------------------------
	.section	.nv.info,"",@"SHT_CUDA_INFO"
	.align	4


	//----- nvinfo : EIATTR_REGCOUNT
	.align		4
        /*0000*/ 	.byte	0x04, 0x2f
        /*0002*/ 	.short	(.L_1 - .L_0)
	.align		4
.L_0:
        /*0004*/ 	.word	index@(_Z14matrixMulBasicPfS_S_iii)
        /*0008*/ 	.word	0x00000020


	//----- nvinfo : EIATTR_FRAME_SIZE
	.align		4
.L_1:
        /*000c*/ 	.byte	0x04, 0x11
        /*000e*/ 	.short	(.L_3 - .L_2)
	.align		4
.L_2:
        /*0010*/ 	.word	index@(_Z14matrixMulBasicPfS_S_iii)
        /*0014*/ 	.word	0x00000000


	//----- nvinfo : EIATTR_MIN_STACK_SIZE
	.align		4
.L_3:
        /*0018*/ 	.byte	0x04, 0x12
        /*001a*/ 	.short	(.L_5 - .L_4)
	.align		4
.L_4:
        /*001c*/ 	.word	index@(_Z14matrixMulBasicPfS_S_iii)
        /*0020*/ 	.word	0x00000000
.L_5:


//--------------------- .nv.compat                --------------------------
	.section	.nv.compat,"",@"SHT_CUDA_COMPAT_INFO"
	.align	4
        /*0000*/ 	.byte	0x02, 0x09, 0x00, 0x00, 0x02, 0x02, 0x01, 0x00, 0x02, 0x05, 0x05, 0x00, 0x03, 0x07, 0x01, 0x01
        /*0010*/ 	.byte	0x02, 0x03, 0x00, 0x00, 0x02, 0x06, 0x01, 0x00, 0x04, 0x0b, 0x08, 0x00, 0x09, 0x00, 0x00, 0x00
        /*0020*/ 	.byte	0x00, 0x00, 0x00, 0x00


//--------------------- .nv.info._Z14matrixMulBasicPfS_S_iii --------------------------
	.section	.nv.info._Z14matrixMulBasicPfS_S_iii,"",@"SHT_CUDA_INFO"
	.sectionflags	@""
	.align	4


	//----- nvinfo : EIATTR_CUDA_API_VERSION
	.align		4
        /*0000*/ 	.byte	0x04, 0x37
        /*0002*/ 	.short	(.L_7 - .L_6)
.L_6:
        /*0004*/ 	.word	0x00000082


	//----- nvinfo : EIATTR_KPARAM_INFO
	.align		4
.L_7:
        /*0008*/ 	.byte	0x04, 0x17
        /*000a*/ 	.short	(.L_9 - .L_8)
.L_8:
        /*000c*/ 	.word	0x00000000
        /*0010*/ 	.short	0x0005
        /*0012*/ 	.short	0x0020
        /*0014*/ 	.byte	0x00, 0xf0, 0x11, 0x00


	//----- nvinfo : EIATTR_KPARAM_INFO
	.align		4
.L_9:
        /*0018*/ 	.byte	0x04, 0x17
        /*001a*/ 	.short	(.L_11 - .L_10)
.L_10:
        /*001c*/ 	.word	0x00000000
        /*0020*/ 	.short	0x0004
        /*0022*/ 	.short	0x001c
        /*0024*/ 	.byte	0x00, 0xf0, 0x11, 0x00


	//----- nvinfo : EIATTR_KPARAM_INFO
	.align		4
.L_11:
        /*0028*/ 	.byte	0x04, 0x17
        /*002a*/ 	.short	(.L_13 - .L_12)
.L_12:
        /*002c*/ 	.word	0x00000000
        /*0030*/ 	.short	0x0003
        /*0032*/ 	.short	0x0018
        /*0034*/ 	.byte	0x00, 0xf0, 0x11, 0x00


	//----- nvinfo : EIATTR_KPARAM_INFO
	.align		4
.L_13:
        /*0038*/ 	.byte	0x04, 0x17
        /*003a*/ 	.short	(.L_15 - .L_14)
.L_14:
        /*003c*/ 	.word	0x00000000
        /*0040*/ 	.short	0x0002
        /*0042*/ 	.short	0x0010
        /*0044*/ 	.byte	0x00, 0xf5, 0x21, 0x00


	//----- nvinfo : EIATTR_KPARAM_INFO
	.align		4
.L_15:
        /*0048*/ 	.byte	0x04, 0x17
        /*004a*/ 	.short	(.L_17 - .L_16)
.L_16:
        /*004c*/ 	.word	0x00000000
        /*0050*/ 	.short	0x0001
        /*0052*/ 	.short	0x0008
        /*0054*/ 	.byte	0x00, 0xf5, 0x21, 0x00


	//----- nvinfo : EIATTR_KPARAM_INFO
	.align		4
.L_17:
        /*0058*/ 	.byte	0x04, 0x17
        /*005a*/ 	.short	(.L_19 - .L_18)
.L_18:
        /*005c*/ 	.word	0x00000000
        /*0060*/ 	.short	0x0000
        /*0062*/ 	.short	0x0000
        /*0064*/ 	.byte	0x00, 0xf5, 0x21, 0x00


	//----- nvinfo : EIATTR_SPARSE_MMA_MASK
	.align		4
.L_19:
        /*0068*/ 	.byte	0x03, 0x50
        /*006a*/ 	.short	0x0000


	//----- nvinfo : EIATTR_MAXREG_COUNT
	.align		4
        /*006c*/ 	.byte	0x03, 0x1b
        /*006e*/ 	.short	0x00ff


	//----- nvinfo : EIATTR_MERCURY_ISA_VERSION
	.align		4
        /*0070*/ 	.byte	0x03, 0x5f
        /*0072*/ 	.short	0x0101


	//----- nvinfo : EIATTR_VRC_CTA_INIT_COUNT
	.align		4
        /*0074*/ 	.byte	0x02, 0x4a
	.zero		1
	.zero		1


	//----- nvinfo : EIATTR_EXIT_INSTR_OFFSETS
	.align		4
        /*0078*/ 	.byte	0x04, 0x1c
        /*007a*/ 	.short	(.L_21 - .L_20)


	//   ....[0]....
.L_20:
        /*007c*/ 	.word	0x000000d0


	//   ....[1]....
        /*0080*/ 	.word	0x000008f0


	//----- nvinfo : EIATTR_CBANK_PARAM_SIZE
	.align		4
.L_21:
        /*0084*/ 	.byte	0x03, 0x19
        /*0086*/ 	.short	0x0024


	//----- nvinfo : EIATTR_PARAM_CBANK
	.align		4
        /*0088*/ 	.byte	0x04, 0x0a
        /*008a*/ 	.short	(.L_23 - .L_22)
	.align		4
.L_22:
        /*008c*/ 	.word	index@(.nv.constant0._Z14matrixMulBasicPfS_S_iii)
        /*0090*/ 	.short	0x0380
        /*0092*/ 	.short	0x0024


	//----- nvinfo : EIATTR_SW_WAR
	.align		4
.L_23:
        /*0094*/ 	.byte	0x04, 0x36
        /*0096*/ 	.short	(.L_25 - .L_24)
.L_24:
        /*0098*/ 	.word	0x00000008
.L_25:


//--------------------- .nv.callgraph             --------------------------
	.section	.nv.callgraph,"",@"SHT_CUDA_CALLGRAPH"
	.align	4
	.sectionentsize	8
	.align		4
        /*0000*/ 	.word	0x00000000
	.align		4
        /*0004*/ 	.word	0xffffffff
	.align		4
        /*0008*/ 	.word	0x00000000
	.align		4
        /*000c*/ 	.word	0xfffffffe
	.align		4
        /*0010*/ 	.word	0x00000000
	.align		4
        /*0014*/ 	.word	0xfffffffd
	.align		4
        /*0018*/ 	.word	0x00000000
	.align		4
        /*001c*/ 	.word	0xfffffffc


//--------------------- .text._Z14matrixMulBasicPfS_S_iii --------------------------
	.section	.text._Z14matrixMulBasicPfS_S_iii,"ax",@progbits
	.align	128
        .global         _Z14matrixMulBasicPfS_S_iii
        .type           _Z14matrixMulBasicPfS_S_iii,@function
        .size           _Z14matrixMulBasicPfS_S_iii,(.L_x_5 - _Z14matrixMulBasicPfS_S_iii)
        .other          _Z14matrixMulBasicPfS_S_iii,@"STO_CUDA_ENTRY STV_DEFAULT"
_Z14matrixMulBasicPfS_S_iii:
.text._Z14matrixMulBasicPfS_S_iii:
[----:B------:R-:W-:Y:S01]  /*0000*/  LDC R1, c[0x0][0x37c] ;  /* 0x0000df00ff017b82 */ /* 0x000fe20000000800 */
[----:B------:R-:W0:Y:S07]  /*0010*/  S2R R5, SR_TID.X ;  /* 0x0000000000057919 */ /* 0x000e2e0000002100 */
[----:B------:R-:W1:Y:S01]  /*0020*/  LDC R16, c[0x0][0x364] ;  /* 0x0000d900ff107b82 */ /* 0x000e620000000800 */
[----:B------:R-:W2:Y:S01]  /*0030*/  LDCU UR6, c[0x0][0x398] ;  /* 0x00007300ff0677ac */ /* 0x000ea20008000800 */
[----:B------:R-:W1:Y:S06]  /*0040*/  S2R R3, SR_TID.Y ;  /* 0x0000000000037919 */ /* 0x000e6c0000002200 */
[----:B------:R-:W0:Y:S08]  /*0050*/  S2UR UR5, SR_CTAID.X ;  /* 0x00000000000579c3 */ /* 0x000e300000002500 */
[----:B------:R-:W0:Y:S08]  /*0060*/  LDC R0, c[0x0][0x360] ;  /* 0x0000d800ff007b82 */ /* 0x000e300000000800 */
[----:B------:R-:W1:Y:S08]  /*0070*/  S2UR UR4, SR_CTAID.Y ;  /* 0x00000000000479c3 */ /* 0x000e700000002600 */
[----:B------:R-:W3:Y:S01]  /*0080*/  LDC R17, c[0x0][0x3a0] ;  /* 0x0000e800ff117b82 */ /* 0x000ee20000000800 */
[----:B0-----:R-:W-:-:S02]  /*0090*/  IMAD R0, R0, UR5, R5 ;  /* 0x0000000500007c24 */ /* 0x001fc4000f8e0205 */
[----:B-1----:R-:W-:-:S03]  /*00a0*/  IMAD R16, R16, UR4, R3 ;  /* 0x0000000410107c24 */ /* 0x002fc6000f8e0203 */
[----:B---3--:R-:W-:-:S04]  /*00b0*/  ISETP.GE.AND P0, PT, R0, R17, PT ;  /* 0x000000110000720c */ /* 0x008fc80003f06270 */
[----:B--2---:R-:W-:-:S13]  /*00c0*/  ISETP.GE.OR P0, PT, R16, UR6, P0 ;  /* 0x0000000610007c0c */ /* 0x004fda0008706670 */
[----:B------:R-:W-:Y:S05]  /*00d0*/  @P0 EXIT ;  /* 0x000000000000094d */ /* 0x000fea0003800000 */
[----:B------:R-:W0:Y:S01]  /*00e0*/  LDC R19, c[0x0][0x39c] ;  /* 0x0000e700ff137b82 */ /* 0x000e220000000800 */
[----:B------:R-:W1:Y:S01]  /*00f0*/  LDCU.64 UR4, c[0x0][0x358] ;  /* 0x00006b00ff0477ac */ /* 0x000e620008000a00 */
[----:B------:R-:W-:Y:S01]  /*0100*/  HFMA2 R24, -RZ, RZ, 0, 0 ;  /* 0x00000000ff187431 */ /* 0x000fe200000001ff */
[----:B0-----:R-:W-:-:S13]  /*0110*/  ISETP.GE.AND P0, PT, R19, 0x1, PT ;  /* 0x000000011300780c */ /* 0x001fda0003f06270 */
[----:B-1----:R-:W-:Y:S05]  /*0120*/  @!P0 BRA `(.L_x_0) ;  /* 0x0000000400e08947 */ /* 0x002fea0003800000 */
[C---:B------:R-:W-:Y:S01]  /*0130*/  ISETP.GE.U32.AND P1, PT, R19.reuse, 0x8, PT ;  /* 0x000000081300780c */ /* 0x040fe20003f26070 */
[----:B------:R-:W-:Y:S01]  /*0140*/  IMAD R20, R16, R19, RZ ;  /* 0x0000001310147224 */ /* 0x000fe200078e02ff */
[----:B------:R-:W-:Y:S02]  /*0150*/  LOP3.LUT R27, R19, 0x7, RZ, 0xc0, !PT ;  /* 0x00000007131b7812 */ /* 0x000fe400078ec0ff */
[----:B------:R-:W-:Y:S02]  /*0160*/  MOV R24, RZ ;  /* 0x000000ff00187202 */ /* 0x000fe40000000f00 */
[----:B------:R-:W-:Y:S02]  /*0170*/  ISETP.NE.AND P0, PT, R27, RZ, PT ;  /* 0x000000ff1b00720c */ /* 0x000fe40003f05270 */
[----:B------:R-:W-:-:S05]  /*0180*/  MOV R21, RZ ;  /* 0x000000ff00157202 */ /* 0x000fca0000000f00 */
[----:B------:R-:W-:Y:S06]  /*0190*/  @!P1 BRA `(.L_x_1) ;  /* 0x0000000000c49947 */ /* 0x000fec0003800000 */
[----:B------:R-:W0:Y:S01]  /*01a0*/  LDC.64 R2, c[0x0][0x380] ;  /* 0x0000e000ff027b82 */ /* 0x000e220000000a00 */
[----:B------:R-:W-:Y:S02]  /*01b0*/  LOP3.LUT R21, R19, 0x7ffffff8, RZ, 0xc0, !PT ;  /* 0x7ffffff813157812 */ /* 0x000fe400078ec0ff */
[----:B------:R-:W-:Y:S02]  /*01c0*/  MOV R24, RZ ;  /* 0x000000ff00187202 */ /* 0x000fe40000000f00 */
[----:B------:R-:W-:Y:S02]  /*01d0*/  MOV R18, R0 ;  /* 0x0000000000127202 */ /* 0x000fe40000000f00 */
[----:B------:R-:W-:Y:S01]  /*01e0*/  IADD3 R22, PT, PT, -R21, RZ, RZ ;  /* 0x000000ff15167210 */ /* 0x000fe20007ffe1ff */
[----:B0-----:R-:W-:-:S03]  /*01f0*/  IMAD.WIDE.U32 R2, R20, 0x4, R2 ;  /* 0x0000000414027825 */ /* 0x001fc600078e0002 */
[----:B------:R-:W-:-:S04]  /*0200*/  IADD3 R4, P1, PT, R2, 0x10, RZ ;  /* 0x0000001002047810 */ /* 0x000fc80007f3e0ff */
[----:B------:R-:W-:-:S09]  /*0210*/  IADD3.X R5, PT, PT, RZ, R3, RZ, P1, !PT ;  /* 0x00000003ff057210 */ /* 0x000fd20000ffe4ff */
.L_x_2:
[----:B------:R-:W0:Y:S01]  /*0220*/  LDC.64 R14, c[0x0][0x388] ;  /* 0x0000e200ff0e7b82 */ /* 0x000e220000000a00 */
[----:B------:R-:W-:Y:S02]  /*0230*/  MOV R2, R4 ;  /* 0x0000000400027202 */ /* 0x000fe40000000f00 */
[----:B------:R-:W-:-:S05]  /*0240*/  MOV R3, R5 ;  /* 0x0000000500037202 */ /* 0x000fca0000000f00 */
[----:B------:R-:W2:Y:S04]  /*0250*/  LDG.E R25, desc[UR4][R2.64+-0x10] ;  /* 0xfffff00402197981 */ /* 0x000ea8000c1e1900 */
[----:B------:R-:W3:Y:S04]  /*0260*/  LDG.E R23, desc[UR4][R2.64+-0xc] ;  /* 0xfffff40402177981 */ /* 0x000ee8000c1e1900 */
[----:B------:R-:W4:Y:S04]  /*0270*/  LDG.E R29, desc[UR4][R2.64+-0x8] ;  /* 0xfffff804021d7981 */ /* 0x000f28000c1e1900 */
[----:B------:R-:W5:Y:S01]  /*0280*/  LDG.E R28, desc[UR4][R2.64+-0x4] ;  /* 0xfffffc04021c7981 */ /* 0x000f62000c1e1900 */
[----:B0-----:R-:W-:-:S05]  /*0290*/  IMAD.WIDE R14, R18, 0x4, R14 ;  /* 0x00000004120e7825 */ /* 0x001fca00078e020e */
[----:B------:R0:W2:Y:S01]  /*02a0*/  LDG.E R26, desc[UR4][R14.64] ;  /* 0x000000040e1a7981 */ /* 0x0000a2000c1e1900 */
[----:B------:R-:W-:-:S04]  /*02b0*/  IMAD.WIDE R12, R17, 0x4, R14 ;  /* 0x00000004110c7825 */ /* 0x000fc800078e020e */
[C---:B------:R-:W-:Y:S02]  /*02c0*/  IMAD.WIDE R4, R17.reuse, 0x4, R12 ;  /* 0x0000000411047825 */ /* 0x040fe400078e020c */
[----:B------:R-:W3:Y:S02]  /*02d0*/  LDG.E R12, desc[UR4][R12.64] ;  /* 0x000000040c0c7981 */ /* 0x000ee4000c1e1900 */
[C---:B------:R-:W-:Y:S02]  /*02e0*/  IMAD.WIDE R8, R17.reuse, 0x4, R4 ;  /* 0x0000000411087825 */ /* 0x040fe400078e0204 */
[----:B------:R-:W4:Y:S02]  /*02f0*/  LDG.E R4, desc[UR4][R4.64] ;  /* 0x0000000404047981 */ /* 0x000f24000c1e1900 */
[C---:B------:R-:W-:Y:S02]  /*0300*/  IMAD.WIDE R6, R17.reuse, 0x4, R8 ;  /* 0x0000000411067825 */ /* 0x040fe400078e0208 */
[----:B------:R-:W5:Y:S02]  /*0310*/  LDG.E R8, desc[UR4][R8.64] ;  /* 0x0000000408087981 */ /* 0x000f64000c1e1900 */
[----:B------:R-:W-:-:S02]  /*0320*/  IMAD.WIDE R10, R17, 0x4, R6 ;  /* 0x00000004110a7825 */ /* 0x000fc400078e0206 */
[----:B------:R-:W5:Y:S04]  /*0330*/  LDG.E R5, desc[UR4][R2.64] ;  /* 0x0000000402057981 */ /* 0x000f68000c1e1900 */
[----:B------:R-:W5:Y:S01]  /*0340*/  LDG.E R6, desc[UR4][R6.64] ;  /* 0x0000000406067981 */ /* 0x000f62000c1e1900 */
[----:B0-----:R-:W-:-:S03]  /*0350*/  IMAD.WIDE R14, R17, 0x4, R10 ;  /* 0x00000004110e7825 */ /* 0x001fc600078e020a */
[----:B------:R-:W5:Y:S04]  /*0360*/  LDG.E R10, desc[UR4][R10.64] ;  /* 0x000000040a0a7981 */ /* 0x000f68000c1e1900 */
[----:B------:R-:W5:Y:S04]  /*0370*/  LDG.E R13, desc[UR4][R14.64] ;  /* 0x000000040e0d7981 */ /* 0x000f68000c1e1900 */
[----:B------:R-:W5:Y:S04]  /*0380*/  LDG.E R7, desc[UR4][R2.64+0x4] ;  /* 0x0000040402077981 */ /* 0x000f68000c1e1900 */
[----:B------:R-:W5:Y:S01]  /*0390*/  LDG.E R9, desc[UR4][R2.64+0xc] ;  /* 0x00000c0402097981 */ /* 0x000f62000c1e1900 */
[----:B--2---:R-:W-:Y:S01]  /*03a0*/  FFMA R26, R25, R26, R24 ;  /* 0x0000001a191a7223 */ /* 0x004fe20000000018 */
[----:B------:R-:W-:-:S02]  /*03b0*/  IMAD.WIDE R24, R17, 0x4, R14 ;  /* 0x0000000411187825 */ /* 0x000fc400078e020e */
[----:B------:R-:W2:Y:S04]  /*03c0*/  LDG.E R14, desc[UR4][R2.64+0x8] ;  /* 0x00000804020e7981 */ /* 0x000ea8000c1e1900 */
[----:B------:R-:W2:Y:S01]  /*03d0*/  LDG.E R24, desc[UR4][R24.64] ;  /* 0x0000000418187981 */ /* 0x000ea2000c1e1900 */
[----:B---3--:R-:W-:Y:S01]  /*03e0*/  FFMA R12, R23, R12, R26 ;  /* 0x0000000c170c7223 */ /* 0x008fe2000000001a */
[----:B------:R-:W-:-:S03]  /*03f0*/  IADD3 R22, PT, PT, R22, 0x8, RZ ;  /* 0x0000000816167810 */ /* 0x000fc60007ffe0ff */
[----:B----4-:R-:W-:Y:S01]  /*0400*/  FFMA R29, R29, R4, R12 ;  /* 0x000000041d1d7223 */ /* 0x010fe2000000000c */
[----:B------:R-:W-:-:S03]  /*0410*/  ISETP.NE.AND P1, PT, R22, RZ, PT ;  /* 0x000000ff1600720c */ /* 0x000fc60003f25270 */
[----:B-----5:R-:W-:Y:S01]  /*0420*/  FFMA R8, R28, R8, R29 ;  /* 0x000000081c087223 */ /* 0x020fe2000000001d */
[----:B------:R-:W-:-:S03]  /*0430*/  IADD3 R4, P2, PT, R2, 0x20, RZ ;  /* 0x0000002002047810 */ /* 0x000fc60007f5e0ff */
[----:B------:R-:W-:Y:S01]  /*0440*/  FFMA R6, R5, R6, R8 ;  /* 0x0000000605067223 */ /* 0x000fe20000000008 */
[----:B------:R-:W-:Y:S02]  /*0450*/  IADD3.X R5, PT, PT, RZ, R3, RZ, P2, !PT ;  /* 0x00000003ff057210 */ /* 0x000fe400017fe4ff */
[----:B------:R-:W-:Y:S01]  /*0460*/  LEA R18, R17, R18, 0x3 ;  /* 0x0000001211127211 */ /* 0x000fe200078e18ff */
[----:B------:R-:W-:-:S04]  /*0470*/  FFMA R7, R7, R10, R6 ;  /* 0x0000000a07077223 */ /* 0x000fc80000000006 */
[----:B--2---:R-:W-:-:S04]  /*0480*/  FFMA R14, R14, R13, R7 ;  /* 0x0000000d0e0e7223 */ /* 0x004fc80000000007 */
[----:B------:R-:W-:Y:S01]  /*0490*/  FFMA R24, R9, R24, R14 ;  /* 0x0000001809187223 */ /* 0x000fe2000000000e */
[----:B------:R-:W-:Y:S06]  /*04a0*/  @P1 BRA `(.L_x_2) ;  /* 0xfffffffc005c1947 */ /* 0x000fec000383ffff */
.L_x_1:
[----:B------:R-:W-:Y:S05]  /*04b0*/  @!P0 BRA `(.L_x_0) ;  /* 0x0000000000fc8947 */ /* 0x000fea0003800000 */
[----:B------:R-:W-:Y:S02]  /*04c0*/  ISETP.GE.U32.AND P1, PT, R27, 0x4, PT ;  /* 0x000000041b00780c */ /* 0x000fe40003f26070 */
[----:B------:R-:W-:-:S04]  /*04d0*/  LOP3.LUT R14, R19, 0x3, RZ, 0xc0, !PT ;  /* 0x00000003130e7812 */ /* 0x000fc800078ec0ff */
[----:B------:R-:W-:-:S07]  /*04e0*/  ISETP.NE.AND P0, PT, R14, RZ, PT ;  /* 0x000000ff0e00720c */ /* 0x000fce0003f05270 */
[----:B------:R-:W-:Y:S06]  /*04f0*/  @!P1 BRA `(.L_x_3) ;  /* 0x00000000006c9947 */ /* 0x000fec0003800000 */
[----:B------:R-:W0:Y:S01]  /*0500*/  LDC.64 R4, c[0x0][0x388] ;  /* 0x0000e200ff047b82 */ /* 0x000e220000000a00 */
[----:B------:R-:W1:Y:S01]  /*0510*/  LDCU.64 UR6, c[0x0][0x380] ;  /* 0x00007000ff0677ac */ /* 0x000e620008000a00 */
[----:B------:R-:W-:Y:S01]  /*0520*/  IMAD R7, R21, R17, R0 ;  /* 0x0000001115077224 */ /* 0x000fe200078e0200 */
[CC--:B------:R-:W-:Y:S02]  /*0530*/  IADD3 R3, PT, PT, R20.reuse, R21.reuse, RZ ;  /* 0x0000001514037210 */ /* 0x0c0fe40007ffe0ff */
[----:B------:R-:W-:-:S03]  /*0540*/  IADD3 R8, P1, PT, R20, R21, RZ ;  /* 0x0000001514087210 */ /* 0x000fc60007f3e0ff */
[----:B------:R-:W2:Y:S01]  /*0550*/  LDC.64 R12, c[0x0][0x380] ;  /* 0x0000e000ff0c7b82 */ /* 0x000ea20000000a00 */
[----:B0-----:R-:W-:-:S04]  /*0560*/  IMAD.WIDE R4, R7, 0x4, R4 ;  /* 0x0000000407047825 */ /* 0x001fc800078e0204 */
[----:B------:R-:W-:Y:S02]  /*0570*/  IMAD.WIDE R6, R17, 0x4, R4 ;  /* 0x0000000411067825 */ /* 0x000fe400078e0204 */
[----:B------:R-:W3:Y:S02]  /*0580*/  LDG.E R4, desc[UR4][R4.64] ;  /* 0x0000000404047981 */ /* 0x000ee4000c1e1900 */
[----:B--2---:R-:W-:Y:S01]  /*0590*/  IMAD.WIDE.U32 R12, R3, 0x4, R12 ;  /* 0x00000004030c7825 */ /* 0x004fe200078e000c */
[----:B------:R-:W-:Y:S02]  /*05a0*/  IADD3.X R3, PT, PT, RZ, RZ, RZ, P1, !PT ;  /* 0x000000ffff037210 */ /* 0x000fe40000ffe4ff */
[----:B-1----:R-:W-:-:S03]  /*05b0*/  LEA R2, P1, R8, UR6, 0x2 ;  /* 0x0000000608027c11 */ /* 0x002fc6000f8210ff */
[----:B------:R-:W3:Y:S01]  /*05c0*/  LDG.E R13, desc[UR4][R12.64] ;  /* 0x000000040c0d7981 */ /* 0x000ee2000c1e1900 */
[----:B------:R-:W-:Y:S01]  /*05d0*/  LEA.HI.X R3, R8, UR7, R3, 0x2, P1 ;  /* 0x0000000708037c11 */ /* 0x000fe200088f1403 */
[C---:B------:R-:W-:Y:S02]  /*05e0*/  IMAD.WIDE R8, R17.reuse, 0x4, R6 ;  /* 0x0000000411087825 */ /* 0x040fe400078e0206 */
[----:B------:R-:W2:Y:S04]  /*05f0*/  LDG.E R6, desc[UR4][R6.64] ;  /* 0x0000000406067981 */ /* 0x000ea8000c1e1900 */
[----:B------:R-:W2:Y:S01]  /*0600*/  LDG.E R15, desc[UR4][R2.64+0x4] ;  /* 0x00000404020f7981 */ /* 0x000ea2000c1e1900 */
[----:B------:R-:W-:-:S03]  /*0610*/  IMAD.WIDE R10, R17, 0x4, R8 ;  /* 0x00000004110a7825 */ /* 0x000fc600078e0208 */
[----:B------:R-:W4:Y:S04]  /*0620*/  LDG.E R22, desc[UR4][R8.64] ;  /* 0x0000000408167981 */ /* 0x000f28000c1e1900 */
[----:B------:R-:W4:Y:S04]  /*0630*/  LDG.E R18, desc[UR4][R2.64+0x8] ;  /* 0x0000080402127981 */ /* 0x000f28000c1e1900 */
[----:B------:R-:W5:Y:S04]  /*0640*/  LDG.E R26, desc[UR4][R2.64+0xc] ;  /* 0x00000c04021a7981 */ /* 0x000f68000c1e1900 */
[----:B------:R-:W5:Y:S01]  /*0650*/  LDG.E R10, desc[UR4][R10.64] ;  /* 0x000000040a0a7981 */ /* 0x000f62000c1e1900 */
[----:B------:R-:W-:Y:S01]  /*0660*/  IADD3 R21, PT, PT, R21, 0x4, RZ ;  /* 0x0000000415157810 */ /* 0x000fe20007ffe0ff */
[----:B---3--:R-:W-:-:S04]  /*0670*/  FFMA R24, R13, R4, R24 ;  /* 0x000000040d187223 */ /* 0x008fc80000000018 */
[----:B--2---:R-:W-:-:S04]  /*0680*/  FFMA R15, R15, R6, R24 ;  /* 0x000000060f0f7223 */ /* 0x004fc80000000018 */
[----:B----4-:R-:W-:-:S04]  /*0690*/  FFMA R15, R18, R22, R15 ;  /* 0x00000016120f7223 */ /* 0x010fc8000000000f */
[----:B-----5:R-:W-:-:S07]  /*06a0*/  FFMA R24, R26, R10, R15 ;  /* 0x0000000a1a187223 */ /* 0x020fce000000000f */
.L_x_3:
[----:B------:R-:W-:Y:S05]  /*06b0*/  @!P0 BRA `(.L_x_0) ;  /* 0x00000000007c8947 */ /* 0x000fea0003800000 */
[----:B------:R-:W-:Y:S01]  /*06c0*/  ISETP.NE.AND P1, PT, R14, 0x1, PT ;  /* 0x000000010e00780c */ /* 0x000fe20003f25270 */
[----:B------:R-:W0:Y:S01]  /*06d0*/  LDC.64 R10, c[0x0][0x380] ;  /* 0x0000e000ff0a7b82 */ /* 0x000e220000000a00 */
[----:B------:R-:W-:-:S04]  /*06e0*/  LOP3.LUT R19, R19, 0x1, RZ, 0xc0, !PT ;  /* 0x0000000113137812 */ /* 0x000fc800078ec0ff */
[----:B------:R-:W-:-:S03]  /*06f0*/  ISETP.NE.U32.AND P0, PT, R19, 0x1, PT ;  /* 0x000000011300780c */ /* 0x000fc60003f05070 */
[----:B------:R-:W1:Y:S04]  /*0700*/  LDC.64 R8, c[0x0][0x388] ;  /* 0x0000e200ff087b82 */ /* 0x000e680000000a00 */
[CC--:B------:R-:W-:Y:S02]  /*0710*/  @P1 IADD3 R13, PT, PT, R20.reuse, R21.reuse, RZ ;  /* 0x00000015140d1210 */ /* 0x0c0fe40007ffe0ff */
[----:B------:R-:W-:Y:S02]  /*0720*/  @P1 IADD3 R12, P2, PT, R20, R21, RZ ;  /* 0x00000015140c1210 */ /* 0x000fe40007f5e0ff */
[----:B------:R-:W2:Y:S02]  /*0730*/  @P1 LDC.64 R2, c[0x0][0x380] ;  /* 0x0000e000ff021b82 */ /* 0x000ea40000000a00 */
[----:B------:R-:W-:-:S06]  /*0740*/  @P1 IADD3.X R14, PT, PT, RZ, RZ, RZ, P2, !PT ;  /* 0x000000ffff0e1210 */ /* 0x000fcc00017fe4ff */
[----:B------:R-:W3:Y:S01]  /*0750*/  LDC.64 R4, c[0x0][0x380] ;  /* 0x0000e000ff047b82 */ /* 0x000ee20000000a00 */
[----:B0-----:R-:W-:-:S04]  /*0760*/  @P1 IMAD.WIDE.U32 R10, R13, 0x4, R10 ;  /* 0x000000040d0a1825 */ /* 0x001fc800078e000a */
[C---:B------:R-:W-:Y:S01]  /*0770*/  @P1 IMAD R13, R21.reuse, R17, R0 ;  /* 0x00000011150d1224 */ /* 0x040fe200078e0200 */
[----:B------:R-:W-:Y:S01]  /*0780*/  @P1 IADD3 R21, PT, PT, R21, 0x2, RZ ;  /* 0x0000000215151810 */ /* 0x000fe20007ffe0ff */
[----:B------:R-:W4:Y:S01]  /*0790*/  @P1 LDG.E R11, desc[UR4][R10.64] ;  /* 0x000000040a0b1981 */ /* 0x000f22000c1e1900 */
[----:B------:R-:W0:Y:S01]  /*07a0*/  LDC.64 R6, c[0x0][0x388] ;  /* 0x0000e200ff067b82 */ /* 0x000e220000000a00 */
[----:B-1----:R-:W-:Y:S01]  /*07b0*/  @P1 IMAD.WIDE R8, R13, 0x4, R8 ;  /* 0x000000040d081825 */ /* 0x002fe200078e0208 */
[----:B------:R-:W-:Y:S02]  /*07c0*/  @!P0 IADD3 R15, PT, PT, R20, R21, RZ ;  /* 0x00000015140f8210 */ /* 0x000fe40007ffe0ff */
[----:B--2---:R-:W-:Y:S01]  /*07d0*/  @P1 LEA R2, P2, R12, R2, 0x2 ;  /* 0x000000020c021211 */ /* 0x004fe200078410ff */
[----:B------:R-:W-:-:S03]  /*07e0*/  @!P0 IMAD R21, R21, R17, R0 ;  /* 0x0000001115158224 */ /* 0x000fc600078e0200 */
[----:B------:R-:W-:Y:S01]  /*07f0*/  @P1 LEA.HI.X R3, R12, R3, R14, 0x2, P2 ;  /* 0x000000030c031211 */ /* 0x000fe200010f140e */
[----:B------:R-:W-:Y:S01]  /*0800*/  @P1 IMAD.WIDE R12, R17, 0x4, R8 ;  /* 0x00000004110c1825 */ /* 0x000fe200078e0208 */
[----:B------:R-:W4:Y:S03]  /*0810*/  @P1 LDG.E R14, desc[UR4][R8.64] ;  /* 0x00000004080e1981 */ /* 0x000f26000c1e1900 */
[----:B---3--:R-:W-:Y:S01]  /*0820*/  @!P0 IMAD.WIDE.U32 R4, R15, 0x4, R4 ;  /* 0x000000040f048825 */ /* 0x008fe200078e0004 */
[----:B------:R-:W2:Y:S04]  /*0830*/  @P1 LDG.E R2, desc[UR4][R2.64+0x4] ;  /* 0x0000040402021981 */ /* 0x000ea8000c1e1900 */
[----:B------:R-:W2:Y:S01]  /*0840*/  @P1 LDG.E R12, desc[UR4][R12.64] ;  /* 0x000000040c0c1981 */ /* 0x000ea2000c1e1900 */
[----:B0-----:R-:W-:-:S03]  /*0850*/  @!P0 IMAD.WIDE R6, R21, 0x4, R6 ;  /* 0x0000000415068825 */ /* 0x001fc600078e0206 */
[----:B------:R-:W3:Y:S04]  /*0860*/  @!P0 LDG.E R5, desc[UR4][R4.64] ;  /* 0x0000000404058981 */ /* 0x000ee8000c1e1900 */
[----:B------:R-:W3:Y:S01]  /*0870*/  @!P0 LDG.E R6, desc[UR4][R6.64] ;  /* 0x0000000406068981 */ /* 0x000ee2000c1e1900 */
[----:B----4-:R-:W-:-:S04]  /*0880*/  @P1 FFMA R11, R11, R14, R24 ;  /* 0x0000000e0b0b1223 */ /* 0x010fc80000000018 */
[----:B--2---:R-:W-:-:S04]  /*0890*/  @P1 FFMA R24, R2, R12, R11 ;  /* 0x0000000c02181223 */ /* 0x004fc8000000000b */
[----:B---3--:R-:W-:-:S07]  /*08a0*/  @!P0 FFMA R24, R5, R6, R24 ;  /* 0x0000000605188223 */ /* 0x008fce0000000018 */
.L_x_0:
[----:B------:R-:W0:Y:S01]  /*08b0*/  LDC.64 R2, c[0x0][0x390] ;  /* 0x0000e400ff027b82 */ /* 0x000e220000000a00 */
[----:B------:R-:W-:-:S04]  /*08c0*/  IMAD R17, R16, R17, R0 ;  /* 0x0000001110117224 */ /* 0x000fc800078e0200 */
[----:B0-----:R-:W-:-:S05]  /*08d0*/  IMAD.WIDE R2, R17, 0x4, R2 ;  /* 0x0000000411027825 */ /* 0x001fca00078e0202 */
[----:B------:R-:W-:Y:S01]  /*08e0*/  STG.E desc[UR4][R2.64], R24 ;  /* 0x0000001802007986 */ /* 0x000fe2000c101904 */
[----:B------:R-:W-:Y:S05]  /*08f0*/  EXIT ;  /* 0x000000000000794d */ /* 0x000fea0003800000 */
.L_x_4:
[----:B------:R-:W-:-:S00]  /*0900*/  BRA `(.L_x_4) ;  /* 0xfffffffc00fc7947 */ /* 0x000fc0000383ffff */
[----:B------:R-:W-:-:S00]  /*0910*/  NOP ;  /* 0x0000000000007918 */ /* 0x000fc00000000000 */
        /* <DEDUP_REMOVED lines=14> */
.L_x_5:


//--------------------- .nv.shared.reserved.0     --------------------------
	.section	.nv.shared.reserved.0,"aw",@nobits
	.weak		__nv_reservedSMEM_offset_0_alias
	.size		__nv_reservedSMEM_offset_0_alias, 0, 64
	.other		__nv_reservedSMEM_offset_0_alias,@"STO_CUDA_RESERVED_SHARED STV_DEFAULT"
__nv_reservedSMEM_offset_0_alias:
	.zero		0
	.zero		64


//--------------------- .nv.constant0._Z14matrixMulBasicPfS_S_iii --------------------------
	.section	.nv.constant0._Z14matrixMulBasicPfS_S_iii,"a",@progbits
	.sectionflags	@""
	.align	4
.nv.constant0._Z14matrixMulBasicPfS_S_iii:
	.zero		932


//--------------------- SYMBOLS --------------------------

	.type		.nv.reservedSmem.offset0,@object
	.size		.nv.reservedSmem.offset0,0x4
